//
// Generated by NVIDIA NVVM Compiler
//
// Compiler Build ID: CL-36424714
// Cuda compilation tools, release 13.0, V13.0.88
// Based on NVVM 20.0.0
//

.version 9.0
.target sm_100
.address_size 64

	// .globl	vector_add

.visible .entry vector_add(
	.param .u64 .ptr .align 1 vector_add_param_0,
	.param .u64 .ptr .align 1 vector_add_param_1,
	.param .u64 .ptr .align 1 vector_add_param_2,
	.param .u32 vector_add_param_3
)
{
	.reg .pred 	%p<3>;
	.reg .b32 	%r<14>;
	.reg .b64 	%rd<11>;

	ld.param.u64 	%rd4, [vector_add_param_0];
	ld.param.u64 	%rd5, [vector_add_param_1];
	ld.param.u64 	%rd6, [vector_add_param_2];
	ld.param.u32 	%r6, [vector_add_param_3];
	mov.u32 	%r1, %ntid.x;
	mov.u32 	%r7, %ctaid.x;
	mov.u32 	%r8, %tid.x;
	mad.lo.s32 	%r13, %r1, %r7, %r8;
	setp.ge.u32 	%p1, %r13, %r6;
	@%p1 bra 	$L__BB0_3;
	mov.u32 	%r9, %nctaid.x;
	mul.lo.s32 	%r3, %r1, %r9;
	cvta.to.global.u64 	%rd1, %rd4;
	cvta.to.global.u64 	%rd2, %rd5;
	cvta.to.global.u64 	%rd3, %rd6;
$L__BB0_2:
	mul.wide.u32 	%rd7, %r13, 4;
	add.s64 	%rd8, %rd1, %rd7;
	ld.global.u32 	%r10, [%rd8];
	add.s64 	%rd9, %rd2, %rd7;
	ld.global.u32 	%r11, [%rd9];
	add.s32 	%r12, %r11, %r10;
	add.s64 	%rd10, %rd3, %rd7;
	st.global.u32 	[%rd10], %r12;
	add.s32 	%r13, %r13, %r3;
	setp.lt.u32 	%p2, %r13, %r6;
	@%p2 bra 	$L__BB0_2;
$L__BB0_3:
	ret;

}


// ===== COMPILED SASS (sm_100) =====

	.target	sm_100

	.elftype	@"ET_EXEC"


//--------------------- .note.nv.tkinfo           --------------------------
	.section	.note.nv.tkinfo,"",@"SHT_NOTE"
	.sectionflags	@"SHF_NOTE_NV_TKINFO"
	.tkinfo
        /*0018*/ 	.word	0x00000002
        /*0030*/ 	.string	""
        /*0030*/ 	.string	"ptxas"
        /*0030*/ 	.string	"Cuda compilation tools, release 13.0, V13.0.88"
        /*0030*/ 	.string	"Build cuda_13.0.r13.0/compiler.36424714_0"
        /*0030*/ 	.string	"-arch sm_100 -m 64 "



//--------------------- .note.nv.cuinfo           --------------------------
	.section	.note.nv.cuinfo,"",@"SHT_NOTE"
	.sectionflags	@"SHF_NOTE_NV_CUINFO"
        /*0018*/ 	.short	0x0002
        /*001a*/ 	.short	0x0064
        /*001c*/ 	.short	0x0082
	.zero		2


//--------------------- .nv.info                  --------------------------
	.section	.nv.info,"",@"SHT_CUDA_INFO"
	.align	4


	//----- nvinfo : EIATTR_REGCOUNT
	.align		4
        /*0000*/ 	.byte	0x04, 0x2f
        /*0002*/ 	.short	(.L_1 - .L_0)
	.align		4
.L_0:
        /*0004*/ 	.word	index@(vector_add)
        /*0008*/ 	.word	0x00000012


	//----- nvinfo : EIATTR_FRAME_SIZE
	.align		4
.L_1:
        /*000c*/ 	.byte	0x04, 0x11
        /*000e*/ 	.short	(.L_3 - .L_2)
	.align		4
.L_2:
        /*0010*/ 	.word	index@(vector_add)
        /*0014*/ 	.word	0x00000000


	//----- nvinfo : EIATTR_MIN_STACK_SIZE
	.align		4
.L_3:
        /*0018*/ 	.byte	0x04, 0x12
        /*001a*/ 	.short	(.L_5 - .L_4)
	.align		4
.L_4:
        /*001c*/ 	.word	index@(vector_add)
        /*0020*/ 	.word	0x00000000
.L_5:


//--------------------- .nv.compat                --------------------------
	.section	.nv.compat,"",@"SHT_CUDA_COMPAT_INFO"
	.align	4
        /*0000*/ 	.byte	0x02, 0x09, 0x00, 0x00, 0x02, 0x02, 0x01, 0x00, 0x02, 0x05, 0x05, 0x00, 0x03, 0x07, 0x01, 0x01
        /*0010*/ 	.byte	0x02, 0x03, 0x00, 0x00, 0x02, 0x06, 0x01, 0x00, 0x04, 0x0b, 0x08, 0x00, 0x09, 0x00, 0x00, 0x00
        /*0020*/ 	.byte	0x00, 0x00, 0x00, 0x00


//--------------------- .nv.info.vector_add       --------------------------
	.section	.nv.info.vector_add,"",@"SHT_CUDA_INFO"
	.sectionflags	@""
	.align	4


	//----- nvinfo : EIATTR_CUDA_API_VERSION
	.align		4
        /*0000*/ 	.byte	0x04, 0x37
        /*0002*/ 	.short	(.L_7 - .L_6)
.L_6:
        /*0004*/ 	.word	0x00000082


	//----- nvinfo : EIATTR_KPARAM_INFO
	.align		4
.L_7:
        /*0008*/ 	.byte	0x04, 0x17
        /*000a*/ 	.short	(.L_9 - .L_8)
.L_8:
        /*000c*/ 	.word	0x00000000
        /*0010*/ 	.short	0x0003
        /*0012*/ 	.short	0x0018
        /*0014*/ 	.byte	0x00, 0xf0, 0x11, 0x00


	//----- nvinfo : EIATTR_KPARAM_INFO
	.align		4
.L_9:
        /*0018*/ 	.byte	0x04, 0x17
        /*001a*/ 	.short	(.L_11 - .L_10)
.L_10:
        /*001c*/ 	.word	0x00000000
        /*0020*/ 	.short	0x0002
        /*0022*/ 	.short	0x0010
        /*0024*/ 	.byte	0x00, 0xf5, 0x21, 0x00


	//----- nvinfo : EIATTR_KPARAM_INFO
	.align		4
.L_11:
        /*0028*/ 	.byte	0x04, 0x17
        /*002a*/ 	.short	(.L_13 - .L_12)
.L_12:
        /*002c*/ 	.word	0x00000000
        /*0030*/ 	.short	0x0001
        /*0032*/ 	.short	0x0008
        /*0034*/ 	.byte	0x00, 0xf5, 0x21, 0x00


	//----- nvinfo : EIATTR_KPARAM_INFO
	.align		4
.L_13:
        /*0038*/ 	.byte	0x04, 0x17
        /*003a*/ 	.short	(.L_15 - .L_14)
.L_14:
        /*003c*/ 	.word	0x00000000
        /*0040*/ 	.short	0x0000
        /*0042*/ 	.short	0x0000
        /*0044*/ 	.byte	0x00, 0xf5, 0x21, 0x00


	//----- nvinfo : EIATTR_SPARSE_MMA_MASK
	.align		4
.L_15:
        /*0048*/ 	.byte	0x03, 0x50
        /*004a*/ 	.short	0x0000


	//----- nvinfo : EIATTR_MAXREG_COUNT
	.align		4
        /*004c*/ 	.byte	0x03, 0x1b
        /*004e*/ 	.short	0x00ff


	//----- nvinfo : EIATTR_MERCURY_ISA_VERSION
	.align		4
        /*0050*/ 	.byte	0x03, 0x5f
        /*0052*/ 	.short	0x0101


	//----- nvinfo : EIATTR_VRC_CTA_INIT_COUNT
	.align		4
        /*0054*/ 	.byte	0x02, 0x4a
	.zero		1
	.zero		1


	//----- nvinfo : EIATTR_EXIT_INSTR_OFFSETS
	.align		4
        /*0058*/ 	.byte	0x04, 0x1c
        /*005a*/ 	.short	(.L_17 - .L_16)


	//   ....[0]....
.L_16:
        /*005c*/ 	.word	0x00000070


	//   ....[1]....
        /*0060*/ 	.word	0x00000180


	//----- nvinfo : EIATTR_CRS_STACK_SIZE
	.align		4
.L_17:
        /*0064*/ 	.byte	0x04, 0x1e
        /*0066*/ 	.short	(.L_19 - .L_18)
.L_18:
        /*0068*/ 	.word	0x00000000


	//----- nvinfo : EIATTR_CBANK_PARAM_SIZE
	.align		4
.L_19:
        /*006c*/ 	.byte	0x03, 0x19
        /*006e*/ 	.short	0x001c


	//----- nvinfo : EIATTR_PARAM_CBANK
	.align		4
        /*0070*/ 	.byte	0x04, 0x0a
        /*0072*/ 	.short	(.L_21 - .L_20)
	.align		4
.L_20:
        /*0074*/ 	.word	index@(.nv.constant0.vector_add)
        /*0078*/ 	.short	0x0380
        /*007a*/ 	.short	0x001c


	//----- nvinfo : EIATTR_SW_WAR
	.align		4
.L_21:
        /*007c*/ 	.byte	0x04, 0x36
        /*007e*/ 	.short	(.L_23 - .L_22)
.L_22:
        /*0080*/ 	.word	0x00000008
.L_23:


//--------------------- .nv.callgraph             --------------------------
	.section	.nv.callgraph,"",@"SHT_CUDA_CALLGRAPH"
	.align	4
	.sectionentsize	8
	.align		4
        /*0000*/ 	.word	0x00000000
	.align		4
        /*0004*/ 	.word	0xffffffff
	.align		4
        /*0008*/ 	.word	0x00000000
	.align		4
        /*000c*/ 	.word	0xfffffffe
	.align		4
        /*0010*/ 	.word	0x00000000
	.align		4
        /*0014*/ 	.word	0xfffffffd
	.align		4
        /*0018*/ 	.word	0x00000000
	.align		4
        /*001c*/ 	.word	0xfffffffc


//--------------------- .text.vector_add          --------------------------
	.section	.text.vector_add,"ax",@progbits
	.align	128
        .global         vector_add
        .type           vector_add,@function
        .size           vector_add,(.L_x_2 - vector_add)
        .other          vector_add,@"STO_CUDA_ENTRY STV_DEFAULT"
vector_add:
.text.vector_add:
[----:B------:R-:W-:Y:S01]  /*0000*/  LDC R1, c[0x0][0x37c] ;  /* 0x0000df00ff017b82 */ /* 0x000fe20000000800 */
[----:B------:R-:W0:Y:S01]  /*0010*/  S2R R0, SR_CTAID.X ;  /* 0x0000000000007919 */ /* 0x000e220000002500 */
[----:B------:R-:W0:Y:S01]  /*0020*/  LDCU UR4, c[0x0][0x360] ;  /* 0x00006c00ff0477ac */ /* 0x000e220008000800 */
[----:B------:R-:W0:Y:S01]  /*0030*/  S2R R3, SR_TID.X ;  /* 0x0000000000037919 */ /* 0x000e220000002100 */
[----:B------:R-:W1:Y:S01]  /*0040*/  LDCU UR8, c[0x0][0x398] ;  /* 0x00007300ff0877ac */ /* 0x000e620008000800 */
[----:B0-----:R-:W-:-:S05]  /*0050*/  IMAD R0, R0, UR4, R3 ;  /* 0x0000000400007c24 */ /* 0x001fca000f8e0203 */
[----:B-1----:R-:W-:-:S13]  /*0060*/  ISETP.GE.U32.AND P0, PT, R0, UR8, PT ;  /* 0x0000000800007c0c */ /* 0x002fda000bf06070 */
[----:B------:R-:W-:Y:S05]  /*0070*/  @P0 EXIT ;  /* 0x000000000000094d */ /* 0x000fea0003800000 */
[----:B------:R-:W0:Y:S01]  /*0080*/  LDC.64 R12, c[0x0][0x390] ;  /* 0x0000e400ff0c7b82 */ /* 0x000e220000000a00 */
[----:B------:R-:W1:Y:S01]  /*0090*/  LDCU UR5, c[0x0][0x370] ;  /* 0x00006e00ff0577ac */ /* 0x000e620008000800 */
[----:B------:R-:W2:Y:S06]  /*00a0*/  LDCU.64 UR6, c[0x0][0x358] ;  /* 0x00006b00ff0677ac */ /* 0x000eac0008000a00 */
[----:B------:R-:W3:Y:S08]  /*00b0*/  LDC.64 R8, c[0x0][0x380] ;  /* 0x0000e000ff087b82 */ /* 0x000ef00000000a00 */
[----:B------:R-:W4:Y:S01]  /*00c0*/  LDC.64 R10, c[0x0][0x388] ;  /* 0x0000e200ff0a7b82 */ /* 0x000f220000000a00 */
[----:B-1----:R-:W-:-:S12]  /*00d0*/  UIMAD UR4, UR4, UR5, URZ ;  /* 0x00000005040472a4 */ /* 0x002fd8000f8e02ff */
.L_x_0:
[----:B---3--:R-:W-:-:S04]  /*00e0*/  IMAD.WIDE.U32 R2, R0, 0x4, R8 ;  /* 0x0000000400027825 */ /* 0x008fc800078e0008 */
[C---:B----4-:R-:W-:Y:S02]  /*00f0*/  IMAD.WIDE.U32 R4, R0.reuse, 0x4, R10 ;  /* 0x0000000400047825 */ /* 0x050fe400078e000a */
[----:B--2---:R-:W2:Y:S04]  /*0100*/  LDG.E R2, desc[UR6][R2.64] ;  /* 0x0000000602027981 */ /* 0x004ea8000c1e1900 */
[----:B------:R-:W2:Y:S01]  /*0110*/  LDG.E R5, desc[UR6][R4.64] ;  /* 0x0000000604057981 */ /* 0x000ea2000c1e1900 */
[C---:B01----:R-:W-:Y:S01]  /*0120*/  IMAD.WIDE.U32 R6, R0.reuse, 0x4, R12 ;  /* 0x0000000400067825 */ /* 0x043fe200078e000c */
[----:B------:R-:W-:-:S04]  /*0130*/  IADD3 R0, PT, PT, R0, UR4, RZ ;  /* 0x0000000400007c10 */ /* 0x000fc8000fffe0ff */
[----:B------:R-:W-:Y:S02]  /*0140*/  ISETP.GE.U32.AND P0, PT, R0, UR8, PT ;  /* 0x0000000800007c0c */ /* 0x000fe4000bf06070 */
[----:B--2---:R-:W-:-:S05]  /*0150*/  IADD3 R15, PT, PT, R2, R5, RZ ;  /* 0x00000005020f7210 */ /* 0x004fca0007ffe0ff */
[----:B------:R1:W-:Y:S06]  /*0160*/  STG.E desc[UR6][R6.64], R15 ;  /* 0x0000000f06007986 */ /* 0x0003ec000c101906 */
[----:B------:R-:W-:Y:S05]  /*0170*/  @!P0 BRA `(.L_x_0) ;  /* 0xfffffffc00d88947 */ /* 0x000fea000383ffff */
[----:B------:R-:W-:Y:S05]  /*0180*/  EXIT ;  /* 0x000000000000794d */ /* 0x000fea0003800000 */
.L_x_1:
[----:B------:R-:W-:-:S00]  /*0190*/  BRA `(.L_x_1) ;  /* 0xfffffffc00fc7947 */ /* 0x000fc0000383ffff */
[----:B------:R-:W-:-:S00]  /*01a0*/  NOP ;  /* 0x0000000000007918 */ /* 0x000fc00000000000 */
        /* <DEDUP_REMOVED lines=13> */
.L_x_2:


//--------------------- .nv.shared.reserved.0     --------------------------
	.section	.nv.shared.reserved.0,"aw",@nobits
	.weak		__nv_reservedSMEM_offset_0_alias
	.size		__nv_reservedSMEM_offset_0_alias, 0, 64
	.other		__nv_reservedSMEM_offset_0_alias,@"STO_CUDA_RESERVED_SHARED STV_DEFAULT"
__nv_reservedSMEM_offset_0_alias:
	.zero		0
	.zero		64


//--------------------- .nv.constant0.vector_add  --------------------------
	.section	.nv.constant0.vector_add,"a",@progbits
	.sectionflags	@""
	.align	4
.nv.constant0.vector_add:
	.zero		924


//--------------------- SYMBOLS --------------------------

	.type		.nv.reservedSmem.offset0,@object
	.size		.nv.reservedSmem.offset0,0x4
